//
// Generated by NVIDIA NVVM Compiler
//
// Compiler Build ID: CL-36424714
// Cuda compilation tools, release 13.0, V13.0.88
// Based on NVVM 20.0.0
//

.version 9.0
.target sm_100
.address_size 64

	// .globl	_ZN3cub18CUB_300001_SM_10006detail11EmptyKernelIvEEvv
.global .align 1 .b8 _ZN40_INTERNAL_7f74f791_4_k_cu_5937f8fe_977914cuda3std3__45__cpo5beginE[1];
.global .align 1 .b8 _ZN40_INTERNAL_7f74f791_4_k_cu_5937f8fe_977914cuda3std3__45__cpo3endE[1];
.global .align 1 .b8 _ZN40_INTERNAL_7f74f791_4_k_cu_5937f8fe_977914cuda3std3__45__cpo6cbeginE[1];
.global .align 1 .b8 _ZN40_INTERNAL_7f74f791_4_k_cu_5937f8fe_977914cuda3std3__45__cpo4cendE[1];
.global .align 1 .b8 _ZN40_INTERNAL_7f74f791_4_k_cu_5937f8fe_977914cuda3std3__45__cpo6rbeginE[1];
.global .align 1 .b8 _ZN40_INTERNAL_7f74f791_4_k_cu_5937f8fe_977914cuda3std3__45__cpo4rendE[1];
.global .align 1 .b8 _ZN40_INTERNAL_7f74f791_4_k_cu_5937f8fe_977914cuda3std3__45__cpo7crbeginE[1];
.global .align 1 .b8 _ZN40_INTERNAL_7f74f791_4_k_cu_5937f8fe_977914cuda3std3__45__cpo5crendE[1];
.global .align 1 .b8 _ZN40_INTERNAL_7f74f791_4_k_cu_5937f8fe_977914cuda3std3__442_GLOBAL__N__7f74f791_4_k_cu_5937f8fe_977916ignoreE[1];
.global .align 1 .b8 _ZN40_INTERNAL_7f74f791_4_k_cu_5937f8fe_977914cuda3std3__419piecewise_constructE[1];
.global .align 1 .b8 _ZN40_INTERNAL_7f74f791_4_k_cu_5937f8fe_977914cuda3std3__48in_placeE[1];
.global .align 1 .b8 _ZN40_INTERNAL_7f74f791_4_k_cu_5937f8fe_977914cuda3std3__420unreachable_sentinelE[1];
.global .align 1 .b8 _ZN40_INTERNAL_7f74f791_4_k_cu_5937f8fe_977914cuda3std3__47nulloptE[1];
.global .align 1 .b8 _ZN40_INTERNAL_7f74f791_4_k_cu_5937f8fe_977914cuda3std3__48unexpectE[1];
.global .align 1 .b8 _ZN40_INTERNAL_7f74f791_4_k_cu_5937f8fe_977914cuda3std6ranges3__45__cpo4swapE[1];
.global .align 1 .b8 _ZN40_INTERNAL_7f74f791_4_k_cu_5937f8fe_977914cuda3std6ranges3__45__cpo9iter_moveE[1];
.global .align 1 .b8 _ZN40_INTERNAL_7f74f791_4_k_cu_5937f8fe_977914cuda3std6ranges3__45__cpo5beginE[1];
.global .align 1 .b8 _ZN40_INTERNAL_7f74f791_4_k_cu_5937f8fe_977914cuda3std6ranges3__45__cpo3endE[1];
.global .align 1 .b8 _ZN40_INTERNAL_7f74f791_4_k_cu_5937f8fe_977914cuda3std6ranges3__45__cpo6cbeginE[1];
.global .align 1 .b8 _ZN40_INTERNAL_7f74f791_4_k_cu_5937f8fe_977914cuda3std6ranges3__45__cpo4cendE[1];
.global .align 1 .b8 _ZN40_INTERNAL_7f74f791_4_k_cu_5937f8fe_977914cuda3std6ranges3__45__cpo7advanceE[1];
.global .align 1 .b8 _ZN40_INTERNAL_7f74f791_4_k_cu_5937f8fe_977914cuda3std6ranges3__45__cpo9iter_swapE[1];
.global .align 1 .b8 _ZN40_INTERNAL_7f74f791_4_k_cu_5937f8fe_977914cuda3std6ranges3__45__cpo4nextE[1];
.global .align 1 .b8 _ZN40_INTERNAL_7f74f791_4_k_cu_5937f8fe_977914cuda3std6ranges3__45__cpo4prevE[1];
.global .align 1 .b8 _ZN40_INTERNAL_7f74f791_4_k_cu_5937f8fe_977914cuda3std6ranges3__45__cpo4dataE[1];
.global .align 1 .b8 _ZN40_INTERNAL_7f74f791_4_k_cu_5937f8fe_977914cuda3std6ranges3__45__cpo5cdataE[1];
.global .align 1 .b8 _ZN40_INTERNAL_7f74f791_4_k_cu_5937f8fe_977914cuda3std6ranges3__45__cpo4sizeE[1];
.global .align 1 .b8 _ZN40_INTERNAL_7f74f791_4_k_cu_5937f8fe_977914cuda3std6ranges3__45__cpo5ssizeE[1];
.global .align 1 .b8 _ZN40_INTERNAL_7f74f791_4_k_cu_5937f8fe_977914cuda3std6ranges3__45__cpo8distanceE[1];
.global .align 1 .b8 _ZN40_INTERNAL_7f74f791_4_k_cu_5937f8fe_977916thrust24THRUST_300001_SM_1000_NS8cuda_cub3parE[1];
.global .align 1 .b8 _ZN40_INTERNAL_7f74f791_4_k_cu_5937f8fe_977916thrust24THRUST_300001_SM_1000_NS8cuda_cub10par_nosyncE[1];
.global .align 1 .b8 _ZN40_INTERNAL_7f74f791_4_k_cu_5937f8fe_977916thrust24THRUST_300001_SM_1000_NS6system6detail10sequential3seqE[1];
.global .align 1 .b8 _ZN40_INTERNAL_7f74f791_4_k_cu_5937f8fe_977916thrust24THRUST_300001_SM_1000_NS12placeholders2_1E[1];
.global .align 1 .b8 _ZN40_INTERNAL_7f74f791_4_k_cu_5937f8fe_977916thrust24THRUST_300001_SM_1000_NS12placeholders2_2E[1];
.global .align 1 .b8 _ZN40_INTERNAL_7f74f791_4_k_cu_5937f8fe_977916thrust24THRUST_300001_SM_1000_NS12placeholders2_3E[1];
.global .align 1 .b8 _ZN40_INTERNAL_7f74f791_4_k_cu_5937f8fe_977916thrust24THRUST_300001_SM_1000_NS12placeholders2_4E[1];
.global .align 1 .b8 _ZN40_INTERNAL_7f74f791_4_k_cu_5937f8fe_977916thrust24THRUST_300001_SM_1000_NS12placeholders2_5E[1];
.global .align 1 .b8 _ZN40_INTERNAL_7f74f791_4_k_cu_5937f8fe_977916thrust24THRUST_300001_SM_1000_NS12placeholders2_6E[1];
.global .align 1 .b8 _ZN40_INTERNAL_7f74f791_4_k_cu_5937f8fe_977916thrust24THRUST_300001_SM_1000_NS12placeholders2_7E[1];
.global .align 1 .b8 _ZN40_INTERNAL_7f74f791_4_k_cu_5937f8fe_977916thrust24THRUST_300001_SM_1000_NS12placeholders2_8E[1];
.global .align 1 .b8 _ZN40_INTERNAL_7f74f791_4_k_cu_5937f8fe_977916thrust24THRUST_300001_SM_1000_NS12placeholders2_9E[1];
.global .align 1 .b8 _ZN40_INTERNAL_7f74f791_4_k_cu_5937f8fe_977916thrust24THRUST_300001_SM_1000_NS12placeholders3_10E[1];
.global .align 1 .b8 _ZN40_INTERNAL_7f74f791_4_k_cu_5937f8fe_977916thrust24THRUST_300001_SM_1000_NS3seqE[1];

.visible .entry _ZN3cub18CUB_300001_SM_10006detail11EmptyKernelIvEEvv()
{


	ret;

}


// ===== COMPILED SASS (sm_100) =====

	.target	sm_100

	.elftype	@"ET_EXEC"


//--------------------- .note.nv.tkinfo           --------------------------
	.section	.note.nv.tkinfo,"",@"SHT_NOTE"
	.sectionflags	@"SHF_NOTE_NV_TKINFO"
	.tkinfo
        /*0018*/ 	.word	0x00000002
        /*0030*/ 	.string	""
        /*0030*/ 	.string	"ptxas"
        /*0030*/ 	.string	"Cuda compilation tools, release 13.0, V13.0.88"
        /*0030*/ 	.string	"Build cuda_13.0.r13.0/compiler.36424714_0"
        /*0030*/ 	.string	"-arch sm_100 -m 64 "



//--------------------- .note.nv.cuinfo           --------------------------
	.section	.note.nv.cuinfo,"",@"SHT_NOTE"
	.sectionflags	@"SHF_NOTE_NV_CUINFO"
        /*0018*/ 	.short	0x0002
        /*001a*/ 	.short	0x0064
        /*001c*/ 	.short	0x0082
	.zero		2


//--------------------- .nv.info                  --------------------------
	.section	.nv.info,"",@"SHT_CUDA_INFO"
	.align	4


	//----- nvinfo : EIATTR_REGCOUNT
	.align		4
        /*0000*/ 	.byte	0x04, 0x2f
        /*0002*/ 	.short	(.L_44 - .L_43)
	.align		4
.L_43:
        /*0004*/ 	.word	index@(_ZN3cub18CUB_300001_SM_10006detail11EmptyKernelIvEEvv)
        /*0008*/ 	.word	0x00000004


	//----- nvinfo : EIATTR_FRAME_SIZE
	.align		4
.L_44:
        /*000c*/ 	.byte	0x04, 0x11
        /*000e*/ 	.short	(.L_46 - .L_45)
	.align		4
.L_45:
        /*0010*/ 	.word	index@(_ZN3cub18CUB_300001_SM_10006detail11EmptyKernelIvEEvv)
        /*0014*/ 	.word	0x00000000


	//----- nvinfo : EIATTR_MIN_STACK_SIZE
	.align		4
.L_46:
        /*0018*/ 	.byte	0x04, 0x12
        /*001a*/ 	.short	(.L_48 - .L_47)
	.align		4
.L_47:
        /*001c*/ 	.word	index@(_ZN3cub18CUB_300001_SM_10006detail11EmptyKernelIvEEvv)
        /*0020*/ 	.word	0x00000000
.L_48:


//--------------------- .nv.compat                --------------------------
	.section	.nv.compat,"",@"SHT_CUDA_COMPAT_INFO"
	.align	4
        /*0000*/ 	.byte	0x02, 0x09, 0x00, 0x00, 0x02, 0x02, 0x01, 0x00, 0x02, 0x05, 0x05, 0x00, 0x03, 0x07, 0x01, 0x01
        /*0010*/ 	.byte	0x02, 0x03, 0x00, 0x00, 0x02, 0x06, 0x01, 0x00, 0x04, 0x0b, 0x08, 0x00, 0x09, 0x00, 0x00, 0x00
        /*0020*/ 	.byte	0x00, 0x00, 0x00, 0x00


//--------------------- .nv.info._ZN3cub18CUB_300001_SM_10006detail11EmptyKernelIvEEvv --------------------------
	.section	.nv.info._ZN3cub18CUB_300001_SM_10006detail11EmptyKernelIvEEvv,"",@"SHT_CUDA_INFO"
	.sectionflags	@""
	.align	4


	//----- nvinfo : EIATTR_CUDA_API_VERSION
	.align		4
        /*0000*/ 	.byte	0x04, 0x37
        /*0002*/ 	.short	(.L_50 - .L_49)
.L_49:
        /*0004*/ 	.word	0x00000082


	//----- nvinfo : EIATTR_SPARSE_MMA_MASK
	.align		4
.L_50:
        /*0008*/ 	.byte	0x03, 0x50
        /*000a*/ 	.short	0x0000


	//----- nvinfo : EIATTR_MAXREG_COUNT
	.align		4
        /*000c*/ 	.byte	0x03, 0x1b
        /*000e*/ 	.short	0x00ff


	//----- nvinfo : EIATTR_MERCURY_ISA_VERSION
	.align		4
        /*0010*/ 	.byte	0x03, 0x5f
        /*0012*/ 	.short	0x0101


	//----- nvinfo : EIATTR_VRC_CTA_INIT_COUNT
	.align		4
        /*0014*/ 	.byte	0x02, 0x4a
	.zero		1
	.zero		1


	//----- nvinfo : EIATTR_EXIT_INSTR_OFFSETS
	.align		4
        /*0018*/ 	.byte	0x04, 0x1c
        /*001a*/ 	.short	(.L_52 - .L_51)


	//   ....[0]....
.L_51:
        /*001c*/ 	.word	0x00000010


	//----- nvinfo : EIATTR_SW_WAR
	.align		4
.L_52:
        /*0020*/ 	.byte	0x04, 0x36
        /*0022*/ 	.short	(.L_54 - .L_53)
.L_53:
        /*0024*/ 	.word	0x00000008
.L_54:


//--------------------- .nv.callgraph             --------------------------
	.section	.nv.callgraph,"",@"SHT_CUDA_CALLGRAPH"
	.align	4
	.sectionentsize	8
	.align		4
        /*0000*/ 	.word	0x00000000
	.align		4
        /*0004*/ 	.word	0xffffffff
	.align		4
        /*0008*/ 	.word	0x00000000
	.align		4
        /*000c*/ 	.word	0xfffffffe
	.align		4
        /*0010*/ 	.word	0x00000000
	.align		4
        /*0014*/ 	.word	0xfffffffd
	.align		4
        /*0018*/ 	.word	0x00000000
	.align		4
        /*001c*/ 	.word	0xfffffffc


//--------------------- .nv.constant4             --------------------------
	.section	.nv.constant4,"a",@progbits
	.align	8
	.align		8
.nv.constant4:
        /*0000*/ 	.dword	_ZN40_INTERNAL_7f74f791_4_k_cu_5937f8fe_980464cuda3std3__45__cpo5beginE
	.align		8
        /*0008*/ 	.dword	_ZN40_INTERNAL_7f74f791_4_k_cu_5937f8fe_980464cuda3std3__45__cpo3endE
	.align		8
        /*0010*/ 	.dword	_ZN40_INTERNAL_7f74f791_4_k_cu_5937f8fe_980464cuda3std3__45__cpo6cbeginE
	.align		8
        /*0018*/ 	.dword	_ZN40_INTERNAL_7f74f791_4_k_cu_5937f8fe_980464cuda3std3__45__cpo4cendE
	.align		8
        /*0020*/ 	.dword	_ZN40_INTERNAL_7f74f791_4_k_cu_5937f8fe_980464cuda3std3__45__cpo6rbeginE
	.align		8
        /*0028*/ 	.dword	_ZN40_INTERNAL_7f74f791_4_k_cu_5937f8fe_980464cuda3std3__45__cpo4rendE
	.align		8
        /*0030*/ 	.dword	_ZN40_INTERNAL_7f74f791_4_k_cu_5937f8fe_980464cuda3std3__45__cpo7crbeginE
	.align		8
        /*0038*/ 	.dword	_ZN40_INTERNAL_7f74f791_4_k_cu_5937f8fe_980464cuda3std3__45__cpo5crendE
	.align		8
        /*0040*/ 	.dword	_ZN40_INTERNAL_7f74f791_4_k_cu_5937f8fe_980464cuda3std3__442_GLOBAL__N__7f74f791_4_k_cu_5937f8fe_980466ignoreE
	.align		8
        /*0048*/ 	.dword	_ZN40_INTERNAL_7f74f791_4_k_cu_5937f8fe_980464cuda3std3__419piecewise_constructE
	.align		8
        /*0050*/ 	.dword	_ZN40_INTERNAL_7f74f791_4_k_cu_5937f8fe_980464cuda3std3__48in_placeE
	.align		8
        /*0058*/ 	.dword	_ZN40_INTERNAL_7f74f791_4_k_cu_5937f8fe_980464cuda3std3__420unreachable_sentinelE
	.align		8
        /*0060*/ 	.dword	_ZN40_INTERNAL_7f74f791_4_k_cu_5937f8fe_980464cuda3std3__47nulloptE
	.align		8
        /*0068*/ 	.dword	_ZN40_INTERNAL_7f74f791_4_k_cu_5937f8fe_980464cuda3std3__48unexpectE
	.align		8
        /*0070*/ 	.dword	_ZN40_INTERNAL_7f74f791_4_k_cu_5937f8fe_980464cuda3std6ranges3__45__cpo4swapE
	.align		8
        /*0078*/ 	.dword	_ZN40_INTERNAL_7f74f791_4_k_cu_5937f8fe_980464cuda3std6ranges3__45__cpo9iter_moveE
	.align		8
        /*0080*/ 	.dword	_ZN40_INTERNAL_7f74f791_4_k_cu_5937f8fe_980464cuda3std6ranges3__45__cpo5beginE
	.align		8
        /*0088*/ 	.dword	_ZN40_INTERNAL_7f74f791_4_k_cu_5937f8fe_980464cuda3std6ranges3__45__cpo3endE
	.align		8
        /*0090*/ 	.dword	_ZN40_INTERNAL_7f74f791_4_k_cu_5937f8fe_980464cuda3std6ranges3__45__cpo6cbeginE
	.align		8
        /*0098*/ 	.dword	_ZN40_INTERNAL_7f74f791_4_k_cu_5937f8fe_980464cuda3std6ranges3__45__cpo4cendE
	.align		8
        /*00a0*/ 	.dword	_ZN40_INTERNAL_7f74f791_4_k_cu_5937f8fe_980464cuda3std6ranges3__45__cpo7advanceE
	.align		8
        /*00a8*/ 	.dword	_ZN40_INTERNAL_7f74f791_4_k_cu_5937f8fe_980464cuda3std6ranges3__45__cpo9iter_swapE
	.align		8
        /*00b0*/ 	.dword	_ZN40_INTERNAL_7f74f791_4_k_cu_5937f8fe_980464cuda3std6ranges3__45__cpo4nextE
	.align		8
        /*00b8*/ 	.dword	_ZN40_INTERNAL_7f74f791_4_k_cu_5937f8fe_980464cuda3std6ranges3__45__cpo4prevE
	.align		8
        /*00c0*/ 	.dword	_ZN40_INTERNAL_7f74f791_4_k_cu_5937f8fe_980464cuda3std6ranges3__45__cpo4dataE
	.align		8
        /*00c8*/ 	.dword	_ZN40_INTERNAL_7f74f791_4_k_cu_5937f8fe_980464cuda3std6ranges3__45__cpo5cdataE
	.align		8
        /*00d0*/ 	.dword	_ZN40_INTERNAL_7f74f791_4_k_cu_5937f8fe_980464cuda3std6ranges3__45__cpo4sizeE
	.align		8
        /*00d8*/ 	.dword	_ZN40_INTERNAL_7f74f791_4_k_cu_5937f8fe_980464cuda3std6ranges3__45__cpo5ssizeE
	.align		8
        /*00e0*/ 	.dword	_ZN40_INTERNAL_7f74f791_4_k_cu_5937f8fe_980464cuda3std6ranges3__45__cpo8distanceE
	.align		8
        /*00e8*/ 	.dword	_ZN40_INTERNAL_7f74f791_4_k_cu_5937f8fe_980466thrust24THRUST_300001_SM_1000_NS8cuda_cub3parE
	.align		8
        /*00f0*/ 	.dword	_ZN40_INTERNAL_7f74f791_4_k_cu_5937f8fe_980466thrust24THRUST_300001_SM_1000_NS8cuda_cub10par_nosyncE
	.align		8
        /*00f8*/ 	.dword	_ZN40_INTERNAL_7f74f791_4_k_cu_5937f8fe_980466thrust24THRUST_300001_SM_1000_NS6system6detail10sequential3seqE
	.align		8
        /*0100*/ 	.dword	_ZN40_INTERNAL_7f74f791_4_k_cu_5937f8fe_980466thrust24THRUST_300001_SM_1000_NS12placeholders2_1E
	.align		8
        /*0108*/ 	.dword	_ZN40_INTERNAL_7f74f791_4_k_cu_5937f8fe_980466thrust24THRUST_300001_SM_1000_NS12placeholders2_2E
	.align		8
        /*0110*/ 	.dword	_ZN40_INTERNAL_7f74f791_4_k_cu_5937f8fe_980466thrust24THRUST_300001_SM_1000_NS12placeholders2_3E
	.align		8
        /*0118*/ 	.dword	_ZN40_INTERNAL_7f74f791_4_k_cu_5937f8fe_980466thrust24THRUST_300001_SM_1000_NS12placeholders2_4E
	.align		8
        /*0120*/ 	.dword	_ZN40_INTERNAL_7f74f791_4_k_cu_5937f8fe_980466thrust24THRUST_300001_SM_1000_NS12placeholders2_5E
	.align		8
        /*0128*/ 	.dword	_ZN40_INTERNAL_7f74f791_4_k_cu_5937f8fe_980466thrust24THRUST_300001_SM_1000_NS12placeholders2_6E
	.align		8
        /*0130*/ 	.dword	_ZN40_INTERNAL_7f74f791_4_k_cu_5937f8fe_980466thrust24THRUST_300001_SM_1000_NS12placeholders2_7E
	.align		8
        /*0138*/ 	.dword	_ZN40_INTERNAL_7f74f791_4_k_cu_5937f8fe_980466thrust24THRUST_300001_SM_1000_NS12placeholders2_8E
	.align		8
        /*0140*/ 	.dword	_ZN40_INTERNAL_7f74f791_4_k_cu_5937f8fe_980466thrust24THRUST_300001_SM_1000_NS12placeholders2_9E
	.align		8
        /*0148*/ 	.dword	_ZN40_INTERNAL_7f74f791_4_k_cu_5937f8fe_980466thrust24THRUST_300001_SM_1000_NS12placeholders3_10E
	.align		8
        /*0150*/ 	.dword	_ZN40_INTERNAL_7f74f791_4_k_cu_5937f8fe_980466thrust24THRUST_300001_SM_1000_NS3seqE


//--------------------- .text._ZN3cub18CUB_300001_SM_10006detail11EmptyKernelIvEEvv --------------------------
	.section	.text._ZN3cub18CUB_300001_SM_10006detail11EmptyKernelIvEEvv,"ax",@progbits
	.align	128
        .global         _ZN3cub18CUB_300001_SM_10006detail11EmptyKernelIvEEvv
        .type           _ZN3cub18CUB_300001_SM_10006detail11EmptyKernelIvEEvv,@function
        .size           _ZN3cub18CUB_300001_SM_10006detail11EmptyKernelIvEEvv,(.L_x_1 - _ZN3cub18CUB_300001_SM_10006detail11EmptyKernelIvEEvv)
        .other          _ZN3cub18CUB_300001_SM_10006detail11EmptyKernelIvEEvv,@"STO_CUDA_ENTRY STV_DEFAULT"
_ZN3cub18CUB_300001_SM_10006detail11EmptyKernelIvEEvv:
.text._ZN3cub18CUB_300001_SM_10006detail11EmptyKernelIvEEvv:
[----:B------:R-:W-:Y:S01]  /*0000*/  LDC R1, c[0x0][0x37c] ;  /* 0x0000df00ff017b82 */ /* 0x000fe20000000800 */
[----:B------:R-:W-:Y:S05]  /*0010*/  EXIT ;  /* 0x000000000000794d */ /* 0x000fea0003800000 */
.L_x_0:
[----:B------:R-:W-:-:S00]  /*0020*/  BRA `(.L_x_0) ;  /* 0xfffffffc00fc7947 */ /* 0x000fc0000383ffff */
[----:B------:R-:W-:-:S00]  /*0030*/  NOP ;  /* 0x0000000000007918 */ /* 0x000fc00000000000 */
        /* <DEDUP_REMOVED lines=12> */
.L_x_1:


//--------------------- .nv.shared.reserved.0     --------------------------
	.section	.nv.shared.reserved.0,"aw",@nobits
	.weak		__nv_reservedSMEM_offset_0_alias
	.size		__nv_reservedSMEM_offset_0_alias, 0, 64
	.other		__nv_reservedSMEM_offset_0_alias,@"STO_CUDA_RESERVED_SHARED STV_DEFAULT"
__nv_reservedSMEM_offset_0_alias:
	.zero		0
	.zero		64


//--------------------- .nv.global                --------------------------
	.section	.nv.global,"aw",@nobits
.nv.global:
	.type		_ZN40_INTERNAL_7f74f791_4_k_cu_5937f8fe_980466thrust24THRUST_300001_SM_1000_NS3seqE,@object
	.size		_ZN40_INTERNAL_7f74f791_4_k_cu_5937f8fe_980466thrust24THRUST_300001_SM_1000_NS3seqE,(_ZN40_INTERNAL_7f74f791_4_k_cu_5937f8fe_980464cuda3std3__48in_placeE - _ZN40_INTERNAL_7f74f791_4_k_cu_5937f8fe_980466thrust24THRUST_300001_SM_1000_NS3seqE)
_ZN40_INTERNAL_7f74f791_4_k_cu_5937f8fe_980466thrust24THRUST_300001_SM_1000_NS3seqE:
	.zero		1
	.type		_ZN40_INTERNAL_7f74f791_4_k_cu_5937f8fe_980464cuda3std3__48in_placeE,@object
	.size		_ZN40_INTERNAL_7f74f791_4_k_cu_5937f8fe_980464cuda3std3__48in_placeE,(_ZN40_INTERNAL_7f74f791_4_k_cu_5937f8fe_980464cuda3std6ranges3__45__cpo4sizeE - _ZN40_INTERNAL_7f74f791_4_k_cu_5937f8fe_980464cuda3std3__48in_placeE)
_ZN40_INTERNAL_7f74f791_4_k_cu_5937f8fe_980464cuda3std3__48in_placeE:
	.zero		1
	.type		_ZN40_INTERNAL_7f74f791_4_k_cu_5937f8fe_980464cuda3std6ranges3__45__cpo4sizeE,@object
	.size		_ZN40_INTERNAL_7f74f791_4_k_cu_5937f8fe_980464cuda3std6ranges3__45__cpo4sizeE,(_ZN40_INTERNAL_7f74f791_4_k_cu_5937f8fe_980466thrust24THRUST_300001_SM_1000_NS12placeholders2_3E - _ZN40_INTERNAL_7f74f791_4_k_cu_5937f8fe_980464cuda3std6ranges3__45__cpo4sizeE)
_ZN40_INTERNAL_7f74f791_4_k_cu_5937f8fe_980464cuda3std6ranges3__45__cpo4sizeE:
	.zero		1
	.type		_ZN40_INTERNAL_7f74f791_4_k_cu_5937f8fe_980466thrust24THRUST_300001_SM_1000_NS12placeholders2_3E,@object
	.size		_ZN40_INTERNAL_7f74f791_4_k_cu_5937f8fe_980466thrust24THRUST_300001_SM_1000_NS12placeholders2_3E,(_ZN40_INTERNAL_7f74f791_4_k_cu_5937f8fe_980464cuda3std3__45__cpo6cbeginE - _ZN40_INTERNAL_7f74f791_4_k_cu_5937f8fe_980466thrust24THRUST_300001_SM_1000_NS12placeholders2_3E)
_ZN40_INTERNAL_7f74f791_4_k_cu_5937f8fe_980466thrust24THRUST_300001_SM_1000_NS12placeholders2_3E:
	.zero		1
	.type		_ZN40_INTERNAL_7f74f791_4_k_cu_5937f8fe_980464cuda3std3__45__cpo6cbeginE,@object
	.size		_ZN40_INTERNAL_7f74f791_4_k_cu_5937f8fe_980464cuda3std3__45__cpo6cbeginE,(_ZN40_INTERNAL_7f74f791_4_k_cu_5937f8fe_980464cuda3std6ranges3__45__cpo6cbeginE - _ZN40_INTERNAL_7f74f791_4_k_cu_5937f8fe_980464cuda3std3__45__cpo6cbeginE)
_ZN40_INTERNAL_7f74f791_4_k_cu_5937f8fe_980464cuda3std3__45__cpo6cbeginE:
	.zero		1
	.type		_ZN40_INTERNAL_7f74f791_4_k_cu_5937f8fe_980464cuda3std6ranges3__45__cpo6cbeginE,@object
	.size		_ZN40_INTERNAL_7f74f791_4_k_cu_5937f8fe_980464cuda3std6ranges3__45__cpo6cbeginE,(_ZN40_INTERNAL_7f74f791_4_k_cu_5937f8fe_980466thrust24THRUST_300001_SM_1000_NS12placeholders2_7E - _ZN40_INTERNAL_7f74f791_4_k_cu_5937f8fe_980464cuda3std6ranges3__45__cpo6cbeginE)
_ZN40_INTERNAL_7f74f791_4_k_cu_5937f8fe_980464cuda3std6ranges3__45__cpo6cbeginE:
	.zero		1
	.type		_ZN40_INTERNAL_7f74f791_4_k_cu_5937f8fe_980466thrust24THRUST_300001_SM_1000_NS12placeholders2_7E,@object
	.size		_ZN40_INTERNAL_7f74f791_4_k_cu_5937f8fe_980466thrust24THRUST_300001_SM_1000_NS12placeholders2_7E,(_ZN40_INTERNAL_7f74f791_4_k_cu_5937f8fe_980464cuda3std3__45__cpo7crbeginE - _ZN40_INTERNAL_7f74f791_4_k_cu_5937f8fe_980466thrust24THRUST_300001_SM_1000_NS12placeholders2_7E)
_ZN40_INTERNAL_7f74f791_4_k_cu_5937f8fe_980466thrust24THRUST_300001_SM_1000_NS12placeholders2_7E:
	.zero		1
	.type		_ZN40_INTERNAL_7f74f791_4_k_cu_5937f8fe_980464cuda3std3__45__cpo7crbeginE,@object
	.size		_ZN40_INTERNAL_7f74f791_4_k_cu_5937f8fe_980464cuda3std3__45__cpo7crbeginE,(_ZN40_INTERNAL_7f74f791_4_k_cu_5937f8fe_980464cuda3std6ranges3__45__cpo4nextE - _ZN40_INTERNAL_7f74f791_4_k_cu_5937f8fe_980464cuda3std3__45__cpo7crbeginE)
_ZN40_INTERNAL_7f74f791_4_k_cu_5937f8fe_980464cuda3std3__45__cpo7crbeginE:
	.zero		1
	.type		_ZN40_INTERNAL_7f74f791_4_k_cu_5937f8fe_980464cuda3std6ranges3__45__cpo4nextE,@object
	.size		_ZN40_INTERNAL_7f74f791_4_k_cu_5937f8fe_980464cuda3std6ranges3__45__cpo4nextE,(_ZN40_INTERNAL_7f74f791_4_k_cu_5937f8fe_980464cuda3std6ranges3__45__cpo4swapE - _ZN40_INTERNAL_7f74f791_4_k_cu_5937f8fe_980464cuda3std6ranges3__45__cpo4nextE)
_ZN40_INTERNAL_7f74f791_4_k_cu_5937f8fe_980464cuda3std6ranges3__45__cpo4nextE:
	.zero		1
	.type		_ZN40_INTERNAL_7f74f791_4_k_cu_5937f8fe_980464cuda3std6ranges3__45__cpo4swapE,@object
	.size		_ZN40_INTERNAL_7f74f791_4_k_cu_5937f8fe_980464cuda3std6ranges3__45__cpo4swapE,(_ZN40_INTERNAL_7f74f791_4_k_cu_5937f8fe_980466thrust24THRUST_300001_SM_1000_NS8cuda_cub10par_nosyncE - _ZN40_INTERNAL_7f74f791_4_k_cu_5937f8fe_980464cuda3std6ranges3__45__cpo4swapE)
_ZN40_INTERNAL_7f74f791_4_k_cu_5937f8fe_980464cuda3std6ranges3__45__cpo4swapE:
	.zero		1
	.type		_ZN40_INTERNAL_7f74f791_4_k_cu_5937f8fe_980466thrust24THRUST_300001_SM_1000_NS8cuda_cub10par_nosyncE,@object
	.size		_ZN40_INTERNAL_7f74f791_4_k_cu_5937f8fe_980466thrust24THRUST_300001_SM_1000_NS8cuda_cub10par_nosyncE,(_ZN40_INTERNAL_7f74f791_4_k_cu_5937f8fe_980466thrust24THRUST_300001_SM_1000_NS12placeholders2_9E - _ZN40_INTERNAL_7f74f791_4_k_cu_5937f8fe_980466thrust24THRUST_300001_SM_1000_NS8cuda_cub10par_nosyncE)
_ZN40_INTERNAL_7f74f791_4_k_cu_5937f8fe_980466thrust24THRUST_300001_SM_1000_NS8cuda_cub10par_nosyncE:
	.zero		1
	.type		_ZN40_INTERNAL_7f74f791_4_k_cu_5937f8fe_980466thrust24THRUST_300001_SM_1000_NS12placeholders2_9E,@object
	.size		_ZN40_INTERNAL_7f74f791_4_k_cu_5937f8fe_980466thrust24THRUST_300001_SM_1000_NS12placeholders2_9E,(_ZN40_INTERNAL_7f74f791_4_k_cu_5937f8fe_980464cuda3std3__442_GLOBAL__N__7f74f791_4_k_cu_5937f8fe_980466ignoreE - _ZN40_INTERNAL_7f74f791_4_k_cu_5937f8fe_980466thrust24THRUST_300001_SM_1000_NS12placeholders2_9E)
_ZN40_INTERNAL_7f74f791_4_k_cu_5937f8fe_980466thrust24THRUST_300001_SM_1000_NS12placeholders2_9E:
	.zero		1
	.type		_ZN40_INTERNAL_7f74f791_4_k_cu_5937f8fe_980464cuda3std3__442_GLOBAL__N__7f74f791_4_k_cu_5937f8fe_980466ignoreE,@object
	.size		_ZN40_INTERNAL_7f74f791_4_k_cu_5937f8fe_980464cuda3std3__442_GLOBAL__N__7f74f791_4_k_cu_5937f8fe_980466ignoreE,(_ZN40_INTERNAL_7f74f791_4_k_cu_5937f8fe_980464cuda3std6ranges3__45__cpo4dataE - _ZN40_INTERNAL_7f74f791_4_k_cu_5937f8fe_980464cuda3std3__442_GLOBAL__N__7f74f791_4_k_cu_5937f8fe_980466ignoreE)
_ZN40_INTERNAL_7f74f791_4_k_cu_5937f8fe_980464cuda3std3__442_GLOBAL__N__7f74f791_4_k_cu_5937f8fe_980466ignoreE:
	.zero		1
	.type		_ZN40_INTERNAL_7f74f791_4_k_cu_5937f8fe_980464cuda3std6ranges3__45__cpo4dataE,@object
	.size		_ZN40_INTERNAL_7f74f791_4_k_cu_5937f8fe_980464cuda3std6ranges3__45__cpo4dataE,(_ZN40_INTERNAL_7f74f791_4_k_cu_5937f8fe_980466thrust24THRUST_300001_SM_1000_NS12placeholders2_1E - _ZN40_INTERNAL_7f74f791_4_k_cu_5937f8fe_980464cuda3std6ranges3__45__cpo4dataE)
_ZN40_INTERNAL_7f74f791_4_k_cu_5937f8fe_980464cuda3std6ranges3__45__cpo4dataE:
	.zero		1
	.type		_ZN40_INTERNAL_7f74f791_4_k_cu_5937f8fe_980466thrust24THRUST_300001_SM_1000_NS12placeholders2_1E,@object
	.size		_ZN40_INTERNAL_7f74f791_4_k_cu_5937f8fe_980466thrust24THRUST_300001_SM_1000_NS12placeholders2_1E,(_ZN40_INTERNAL_7f74f791_4_k_cu_5937f8fe_980464cuda3std3__45__cpo5beginE - _ZN40_INTERNAL_7f74f791_4_k_cu_5937f8fe_980466thrust24THRUST_300001_SM_1000_NS12placeholders2_1E)
_ZN40_INTERNAL_7f74f791_4_k_cu_5937f8fe_980466thrust24THRUST_300001_SM_1000_NS12placeholders2_1E:
	.zero		1
	.type		_ZN40_INTERNAL_7f74f791_4_k_cu_5937f8fe_980464cuda3std3__45__cpo5beginE,@object
	.size		_ZN40_INTERNAL_7f74f791_4_k_cu_5937f8fe_980464cuda3std3__45__cpo5beginE,(_ZN40_INTERNAL_7f74f791_4_k_cu_5937f8fe_980464cuda3std6ranges3__45__cpo5beginE - _ZN40_INTERNAL_7f74f791_4_k_cu_5937f8fe_980464cuda3std3__45__cpo5beginE)
_ZN40_INTERNAL_7f74f791_4_k_cu_5937f8fe_980464cuda3std3__45__cpo5beginE:
	.zero		1
	.type		_ZN40_INTERNAL_7f74f791_4_k_cu_5937f8fe_980464cuda3std6ranges3__45__cpo5beginE,@object
	.size		_ZN40_INTERNAL_7f74f791_4_k_cu_5937f8fe_980464cuda3std6ranges3__45__cpo5beginE,(_ZN40_INTERNAL_7f74f791_4_k_cu_5937f8fe_980466thrust24THRUST_300001_SM_1000_NS12placeholders2_5E - _ZN40_INTERNAL_7f74f791_4_k_cu_5937f8fe_980464cuda3std6ranges3__45__cpo5beginE)
_ZN40_INTERNAL_7f74f791_4_k_cu_5937f8fe_980464cuda3std6ranges3__45__cpo5beginE:
	.zero		1
	.type		_ZN40_INTERNAL_7f74f791_4_k_cu_5937f8fe_980466thrust24THRUST_300001_SM_1000_NS12placeholders2_5E,@object
	.size		_ZN40_INTERNAL_7f74f791_4_k_cu_5937f8fe_980466thrust24THRUST_300001_SM_1000_NS12placeholders2_5E,(_ZN40_INTERNAL_7f74f791_4_k_cu_5937f8fe_980464cuda3std3__45__cpo6rbeginE - _ZN40_INTERNAL_7f74f791_4_k_cu_5937f8fe_980466thrust24THRUST_300001_SM_1000_NS12placeholders2_5E)
_ZN40_INTERNAL_7f74f791_4_k_cu_5937f8fe_980466thrust24THRUST_300001_SM_1000_NS12placeholders2_5E:
	.zero		1
	.type		_ZN40_INTERNAL_7f74f791_4_k_cu_5937f8fe_980464cuda3std3__45__cpo6rbeginE,@object
	.size		_ZN40_INTERNAL_7f74f791_4_k_cu_5937f8fe_980464cuda3std3__45__cpo6rbeginE,(_ZN40_INTERNAL_7f74f791_4_k_cu_5937f8fe_980464cuda3std6ranges3__45__cpo7advanceE - _ZN40_INTERNAL_7f74f791_4_k_cu_5937f8fe_980464cuda3std3__45__cpo6rbeginE)
_ZN40_INTERNAL_7f74f791_4_k_cu_5937f8fe_980464cuda3std3__45__cpo6rbeginE:
	.zero		1
	.type		_ZN40_INTERNAL_7f74f791_4_k_cu_5937f8fe_980464cuda3std6ranges3__45__cpo7advanceE,@object
	.size		_ZN40_INTERNAL_7f74f791_4_k_cu_5937f8fe_980464cuda3std6ranges3__45__cpo7advanceE,(_ZN40_INTERNAL_7f74f791_4_k_cu_5937f8fe_980464cuda3std3__47nulloptE - _ZN40_INTERNAL_7f74f791_4_k_cu_5937f8fe_980464cuda3std6ranges3__45__cpo7advanceE)
_ZN40_INTERNAL_7f74f791_4_k_cu_5937f8fe_980464cuda3std6ranges3__45__cpo7advanceE:
	.zero		1
	.type		_ZN40_INTERNAL_7f74f791_4_k_cu_5937f8fe_980464cuda3std3__47nulloptE,@object
	.size		_ZN40_INTERNAL_7f74f791_4_k_cu_5937f8fe_980464cuda3std3__47nulloptE,(_ZN40_INTERNAL_7f74f791_4_k_cu_5937f8fe_980464cuda3std6ranges3__45__cpo8distanceE - _ZN40_INTERNAL_7f74f791_4_k_cu_5937f8fe_980464cuda3std3__47nulloptE)
_ZN40_INTERNAL_7f74f791_4_k_cu_5937f8fe_980464cuda3std3__47nulloptE:
	.zero		1
	.type		_ZN40_INTERNAL_7f74f791_4_k_cu_5937f8fe_980464cuda3std6ranges3__45__cpo8distanceE,@object
	.size		_ZN40_INTERNAL_7f74f791_4_k_cu_5937f8fe_980464cuda3std6ranges3__45__cpo8distanceE,(_ZN40_INTERNAL_7f74f791_4_k_cu_5937f8fe_980466thrust24THRUST_300001_SM_1000_NS12placeholders3_10E - _ZN40_INTERNAL_7f74f791_4_k_cu_5937f8fe_980464cuda3std6ranges3__45__cpo8distanceE)
_ZN40_INTERNAL_7f74f791_4_k_cu_5937f8fe_980464cuda3std6ranges3__45__cpo8distanceE:
	.zero		1
	.type		_ZN40_INTERNAL_7f74f791_4_k_cu_5937f8fe_980466thrust24THRUST_300001_SM_1000_NS12placeholders3_10E,@object
	.size		_ZN40_INTERNAL_7f74f791_4_k_cu_5937f8fe_980466thrust24THRUST_300001_SM_1000_NS12placeholders3_10E,(_ZN40_INTERNAL_7f74f791_4_k_cu_5937f8fe_980464cuda3std3__419piecewise_constructE - _ZN40_INTERNAL_7f74f791_4_k_cu_5937f8fe_980466thrust24THRUST_300001_SM_1000_NS12placeholders3_10E)
_ZN40_INTERNAL_7f74f791_4_k_cu_5937f8fe_980466thrust24THRUST_300001_SM_1000_NS12placeholders3_10E:
	.zero		1
	.type		_ZN40_INTERNAL_7f74f791_4_k_cu_5937f8fe_980464cuda3std3__419piecewise_constructE,@object
	.size		_ZN40_INTERNAL_7f74f791_4_k_cu_5937f8fe_980464cuda3std3__419piecewise_constructE,(_ZN40_INTERNAL_7f74f791_4_k_cu_5937f8fe_980464cuda3std6ranges3__45__cpo5cdataE - _ZN40_INTERNAL_7f74f791_4_k_cu_5937f8fe_980464cuda3std3__419piecewise_constructE)
_ZN40_INTERNAL_7f74f791_4_k_cu_5937f8fe_980464cuda3std3__419piecewise_constructE:
	.zero		1
	.type		_ZN40_INTERNAL_7f74f791_4_k_cu_5937f8fe_980464cuda3std6ranges3__45__cpo5cdataE,@object
	.size		_ZN40_INTERNAL_7f74f791_4_k_cu_5937f8fe_980464cuda3std6ranges3__45__cpo5cdataE,(_ZN40_INTERNAL_7f74f791_4_k_cu_5937f8fe_980466thrust24THRUST_300001_SM_1000_NS12placeholders2_2E - _ZN40_INTERNAL_7f74f791_4_k_cu_5937f8fe_980464cuda3std6ranges3__45__cpo5cdataE)
_ZN40_INTERNAL_7f74f791_4_k_cu_5937f8fe_980464cuda3std6ranges3__45__cpo5cdataE:
	.zero		1
	.type		_ZN40_INTERNAL_7f74f791_4_k_cu_5937f8fe_980466thrust24THRUST_300001_SM_1000_NS12placeholders2_2E,@object
	.size		_ZN40_INTERNAL_7f74f791_4_k_cu_5937f8fe_980466thrust24THRUST_300001_SM_1000_NS12placeholders2_2E,(_ZN40_INTERNAL_7f74f791_4_k_cu_5937f8fe_980464cuda3std3__45__cpo3endE - _ZN40_INTERNAL_7f74f791_4_k_cu_5937f8fe_980466thrust24THRUST_300001_SM_1000_NS12placeholders2_2E)
_ZN40_INTERNAL_7f74f791_4_k_cu_5937f8fe_980466thrust24THRUST_300001_SM_1000_NS12placeholders2_2E:
	.zero		1
	.type		_ZN40_INTERNAL_7f74f791_4_k_cu_5937f8fe_980464cuda3std3__45__cpo3endE,@object
	.size		_ZN40_INTERNAL_7f74f791_4_k_cu_5937f8fe_980464cuda3std3__45__cpo3endE,(_ZN40_INTERNAL_7f74f791_4_k_cu_5937f8fe_980464cuda3std6ranges3__45__cpo3endE - _ZN40_INTERNAL_7f74f791_4_k_cu_5937f8fe_980464cuda3std3__45__cpo3endE)
_ZN40_INTERNAL_7f74f791_4_k_cu_5937f8fe_980464cuda3std3__45__cpo3endE:
	.zero		1
	.type		_ZN40_INTERNAL_7f74f791_4_k_cu_5937f8fe_980464cuda3std6ranges3__45__cpo3endE,@object
	.size		_ZN40_INTERNAL_7f74f791_4_k_cu_5937f8fe_980464cuda3std6ranges3__45__cpo3endE,(_ZN40_INTERNAL_7f74f791_4_k_cu_5937f8fe_980466thrust24THRUST_300001_SM_1000_NS12placeholders2_6E - _ZN40_INTERNAL_7f74f791_4_k_cu_5937f8fe_980464cuda3std6ranges3__45__cpo3endE)
_ZN40_INTERNAL_7f74f791_4_k_cu_5937f8fe_980464cuda3std6ranges3__45__cpo3endE:
	.zero		1
	.type		_ZN40_INTERNAL_7f74f791_4_k_cu_5937f8fe_980466thrust24THRUST_300001_SM_1000_NS12placeholders2_6E,@object
	.size		_ZN40_INTERNAL_7f74f791_4_k_cu_5937f8fe_980466thrust24THRUST_300001_SM_1000_NS12placeholders2_6E,(_ZN40_INTERNAL_7f74f791_4_k_cu_5937f8fe_980464cuda3std3__45__cpo4rendE - _ZN40_INTERNAL_7f74f791_4_k_cu_5937f8fe_980466thrust24THRUST_300001_SM_1000_NS12placeholders2_6E)
_ZN40_INTERNAL_7f74f791_4_k_cu_5937f8fe_980466thrust24THRUST_300001_SM_1000_NS12placeholders2_6E:
	.zero		1
	.type		_ZN40_INTERNAL_7f74f791_4_k_cu_5937f8fe_980464cuda3std3__45__cpo4rendE,@object
	.size		_ZN40_INTERNAL_7f74f791_4_k_cu_5937f8fe_980464cuda3std3__45__cpo4rendE,(_ZN40_INTERNAL_7f74f791_4_k_cu_5937f8fe_980464cuda3std6ranges3__45__cpo9iter_swapE - _ZN40_INTERNAL_7f74f791_4_k_cu_5937f8fe_980464cuda3std3__45__cpo4rendE)
_ZN40_INTERNAL_7f74f791_4_k_cu_5937f8fe_980464cuda3std3__45__cpo4rendE:
	.zero		1
	.type		_ZN40_INTERNAL_7f74f791_4_k_cu_5937f8fe_980464cuda3std6ranges3__45__cpo9iter_swapE,@object
	.size		_ZN40_INTERNAL_7f74f791_4_k_cu_5937f8fe_980464cuda3std6ranges3__45__cpo9iter_swapE,(_ZN40_INTERNAL_7f74f791_4_k_cu_5937f8fe_980464cuda3std3__48unexpectE - _ZN40_INTERNAL_7f74f791_4_k_cu_5937f8fe_980464cuda3std6ranges3__45__cpo9iter_swapE)
_ZN40_INTERNAL_7f74f791_4_k_cu_5937f8fe_980464cuda3std6ranges3__45__cpo9iter_swapE:
	.zero		1
	.type		_ZN40_INTERNAL_7f74f791_4_k_cu_5937f8fe_980464cuda3std3__48unexpectE,@object
	.size		_ZN40_INTERNAL_7f74f791_4_k_cu_5937f8fe_980464cuda3std3__48unexpectE,(_ZN40_INTERNAL_7f74f791_4_k_cu_5937f8fe_980466thrust24THRUST_300001_SM_1000_NS8cuda_cub3parE - _ZN40_INTERNAL_7f74f791_4_k_cu_5937f8fe_980464cuda3std3__48unexpectE)
_ZN40_INTERNAL_7f74f791_4_k_cu_5937f8fe_980464cuda3std3__48unexpectE:
	.zero		1
	.type		_ZN40_INTERNAL_7f74f791_4_k_cu_5937f8fe_980466thrust24THRUST_300001_SM_1000_NS8cuda_cub3parE,@object
	.size		_ZN40_INTERNAL_7f74f791_4_k_cu_5937f8fe_980466thrust24THRUST_300001_SM_1000_NS8cuda_cub3parE,(_ZN40_INTERNAL_7f74f791_4_k_cu_5937f8fe_980466thrust24THRUST_300001_SM_1000_NS12placeholders2_4E - _ZN40_INTERNAL_7f74f791_4_k_cu_5937f8fe_980466thrust24THRUST_300001_SM_1000_NS8cuda_cub3parE)
_ZN40_INTERNAL_7f74f791_4_k_cu_5937f8fe_980466thrust24THRUST_300001_SM_1000_NS8cuda_cub3parE:
	.zero		1
	.type		_ZN40_INTERNAL_7f74f791_4_k_cu_5937f8fe_980466thrust24THRUST_300001_SM_1000_NS12placeholders2_4E,@object
	.size		_ZN40_INTERNAL_7f74f791_4_k_cu_5937f8fe_980466thrust24THRUST_300001_SM_1000_NS12placeholders2_4E,(_ZN40_INTERNAL_7f74f791_4_k_cu_5937f8fe_980464cuda3std3__45__cpo4cendE - _ZN40_INTERNAL_7f74f791_4_k_cu_5937f8fe_980466thrust24THRUST_300001_SM_1000_NS12placeholders2_4E)
_ZN40_INTERNAL_7f74f791_4_k_cu_5937f8fe_980466thrust24THRUST_300001_SM_1000_NS12placeholders2_4E:
	.zero		1
	.type		_ZN40_INTERNAL_7f74f791_4_k_cu_5937f8fe_980464cuda3std3__45__cpo4cendE,@object
	.size		_ZN40_INTERNAL_7f74f791_4_k_cu_5937f8fe_980464cuda3std3__45__cpo4cendE,(_ZN40_INTERNAL_7f74f791_4_k_cu_5937f8fe_980464cuda3std6ranges3__45__cpo4cendE - _ZN40_INTERNAL_7f74f791_4_k_cu_5937f8fe_980464cuda3std3__45__cpo4cendE)
_ZN40_INTERNAL_7f74f791_4_k_cu_5937f8fe_980464cuda3std3__45__cpo4cendE:
	.zero		1
	.type		_ZN40_INTERNAL_7f74f791_4_k_cu_5937f8fe_980464cuda3std6ranges3__45__cpo4cendE,@object
	.size		_ZN40_INTERNAL_7f74f791_4_k_cu_5937f8fe_980464cuda3std6ranges3__45__cpo4cendE,(_ZN40_INTERNAL_7f74f791_4_k_cu_5937f8fe_980464cuda3std3__420unreachable_sentinelE - _ZN40_INTERNAL_7f74f791_4_k_cu_5937f8fe_980464cuda3std6ranges3__45__cpo4cendE)
_ZN40_INTERNAL_7f74f791_4_k_cu_5937f8fe_980464cuda3std6ranges3__45__cpo4cendE:
	.zero		1
	.type		_ZN40_INTERNAL_7f74f791_4_k_cu_5937f8fe_980464cuda3std3__420unreachable_sentinelE,@object
	.size		_ZN40_INTERNAL_7f74f791_4_k_cu_5937f8fe_980464cuda3std3__420unreachable_sentinelE,(_ZN40_INTERNAL_7f74f791_4_k_cu_5937f8fe_980464cuda3std6ranges3__45__cpo5ssizeE - _ZN40_INTERNAL_7f74f791_4_k_cu_5937f8fe_980464cuda3std3__420unreachable_sentinelE)
_ZN40_INTERNAL_7f74f791_4_k_cu_5937f8fe_980464cuda3std3__420unreachable_sentinelE:
	.zero		1
	.type		_ZN40_INTERNAL_7f74f791_4_k_cu_5937f8fe_980464cuda3std6ranges3__45__cpo5ssizeE,@object
	.size		_ZN40_INTERNAL_7f74f791_4_k_cu_5937f8fe_980464cuda3std6ranges3__45__cpo5ssizeE,(_ZN40_INTERNAL_7f74f791_4_k_cu_5937f8fe_980466thrust24THRUST_300001_SM_1000_NS12placeholders2_8E - _ZN40_INTERNAL_7f74f791_4_k_cu_5937f8fe_980464cuda3std6ranges3__45__cpo5ssizeE)
_ZN40_INTERNAL_7f74f791_4_k_cu_5937f8fe_980464cuda3std6ranges3__45__cpo5ssizeE:
	.zero		1
	.type		_ZN40_INTERNAL_7f74f791_4_k_cu_5937f8fe_980466thrust24THRUST_300001_SM_1000_NS12placeholders2_8E,@object
	.size		_ZN40_INTERNAL_7f74f791_4_k_cu_5937f8fe_980466thrust24THRUST_300001_SM_1000_NS12placeholders2_8E,(_ZN40_INTERNAL_7f74f791_4_k_cu_5937f8fe_980464cuda3std3__45__cpo5crendE - _ZN40_INTERNAL_7f74f791_4_k_cu_5937f8fe_980466thrust24THRUST_300001_SM_1000_NS12placeholders2_8E)
_ZN40_INTERNAL_7f74f791_4_k_cu_5937f8fe_980466thrust24THRUST_300001_SM_1000_NS12placeholders2_8E:
	.zero		1
	.type		_ZN40_INTERNAL_7f74f791_4_k_cu_5937f8fe_980464cuda3std3__45__cpo5crendE,@object
	.size		_ZN40_INTERNAL_7f74f791_4_k_cu_5937f8fe_980464cuda3std3__45__cpo5crendE,(_ZN40_INTERNAL_7f74f791_4_k_cu_5937f8fe_980464cuda3std6ranges3__45__cpo4prevE - _ZN40_INTERNAL_7f74f791_4_k_cu_5937f8fe_980464cuda3std3__45__cpo5crendE)
_ZN40_INTERNAL_7f74f791_4_k_cu_5937f8fe_980464cuda3std3__45__cpo5crendE:
	.zero		1
	.type		_ZN40_INTERNAL_7f74f791_4_k_cu_5937f8fe_980464cuda3std6ranges3__45__cpo4prevE,@object
	.size		_ZN40_INTERNAL_7f74f791_4_k_cu_5937f8fe_980464cuda3std6ranges3__45__cpo4prevE,(_ZN40_INTERNAL_7f74f791_4_k_cu_5937f8fe_980464cuda3std6ranges3__45__cpo9iter_moveE - _ZN40_INTERNAL_7f74f791_4_k_cu_5937f8fe_980464cuda3std6ranges3__45__cpo4prevE)
_ZN40_INTERNAL_7f74f791_4_k_cu_5937f8fe_980464cuda3std6ranges3__45__cpo4prevE:
	.zero		1
	.type		_ZN40_INTERNAL_7f74f791_4_k_cu_5937f8fe_980464cuda3std6ranges3__45__cpo9iter_moveE,@object
	.size		_ZN40_INTERNAL_7f74f791_4_k_cu_5937f8fe_980464cuda3std6ranges3__45__cpo9iter_moveE,(_ZN40_INTERNAL_7f74f791_4_k_cu_5937f8fe_980466thrust24THRUST_300001_SM_1000_NS6system6detail10sequential3seqE - _ZN40_INTERNAL_7f74f791_4_k_cu_5937f8fe_980464cuda3std6ranges3__45__cpo9iter_moveE)
_ZN40_INTERNAL_7f74f791_4_k_cu_5937f8fe_980464cuda3std6ranges3__45__cpo9iter_moveE:
	.zero		1
	.type		_ZN40_INTERNAL_7f74f791_4_k_cu_5937f8fe_980466thrust24THRUST_300001_SM_1000_NS6system6detail10sequential3seqE,@object
	.size		_ZN40_INTERNAL_7f74f791_4_k_cu_5937f8fe_980466thrust24THRUST_300001_SM_1000_NS6system6detail10sequential3seqE,(.L_31 - _ZN40_INTERNAL_7f74f791_4_k_cu_5937f8fe_980466thrust24THRUST_300001_SM_1000_NS6system6detail10sequential3seqE)
_ZN40_INTERNAL_7f74f791_4_k_cu_5937f8fe_980466thrust24THRUST_300001_SM_1000_NS6system6detail10sequential3seqE:
	.zero		1
.L_31:


//--------------------- .nv.constant0._ZN3cub18CUB_300001_SM_10006detail11EmptyKernelIvEEvv --------------------------
	.section	.nv.constant0._ZN3cub18CUB_300001_SM_10006detail11EmptyKernelIvEEvv,"a",@progbits
	.sectionflags	@""
	.align	4
.nv.constant0._ZN3cub18CUB_300001_SM_10006detail11EmptyKernelIvEEvv:
	.zero		896


//--------------------- SYMBOLS --------------------------

	.type		.nv.reservedSmem.offset0,@object
	.size		.nv.reservedSmem.offset0,0x4
